//
// Generated by NVIDIA NVVM Compiler
//
// Compiler Build ID: CL-36424714
// Cuda compilation tools, release 13.0, V13.0.88
// Based on NVVM 20.0.0
//

.version 9.0
.target sm_100
.address_size 64

	// .globl	_Z4vmulPfPKfS1_mm
// _ZZ9fast_vmulPfPKfS1_mmE2As has been demoted
// _ZZ9fast_vmulPfPKfS1_mmE2Bs has been demoted

.visible .entry _Z4vmulPfPKfS1_mm(
	.param .u64 .ptr .align 1 _Z4vmulPfPKfS1_mm_param_0,
	.param .u64 .ptr .align 1 _Z4vmulPfPKfS1_mm_param_1,
	.param .u64 .ptr .align 1 _Z4vmulPfPKfS1_mm_param_2,
	.param .u64 _Z4vmulPfPKfS1_mm_param_3,
	.param .u64 _Z4vmulPfPKfS1_mm_param_4
)
{
	.reg .pred 	%p<10>;
	.reg .b32 	%r<8>;
	.reg .b32 	%f<23>;
	.reg .b64 	%rd<29>;

	ld.param.u64 	%rd18, [_Z4vmulPfPKfS1_mm_param_0];
	ld.param.u64 	%rd14, [_Z4vmulPfPKfS1_mm_param_1];
	ld.param.u64 	%rd15, [_Z4vmulPfPKfS1_mm_param_2];
	ld.param.u64 	%rd16, [_Z4vmulPfPKfS1_mm_param_3];
	ld.param.u64 	%rd17, [_Z4vmulPfPKfS1_mm_param_4];
	cvta.to.global.u64 	%rd1, %rd18;
	mov.u32 	%r1, %ctaid.x;
	mov.u32 	%r2, %ntid.x;
	mov.u32 	%r3, %tid.x;
	mad.lo.s32 	%r4, %r1, %r2, %r3;
	cvt.u64.u32 	%rd27, %r4;
	mov.u32 	%r5, %nctaid.x;
	mul.lo.s32 	%r6, %r5, %r2;
	cvt.u64.u32 	%rd3, %r6;
	setp.le.u64 	%p1, %rd17, %rd27;
	@%p1 bra 	$L__BB0_10;
	setp.ne.s64 	%p2, %rd16, 0;
	@%p2 bra 	$L__BB0_2;
	bra.uni 	$L__BB0_11;
$L__BB0_2:
	and.b64  	%rd4, %rd16, 3;
	and.b64  	%rd5, %rd16, -4;
	cvta.to.global.u64 	%rd6, %rd14;
	cvta.to.global.u64 	%rd7, %rd15;
$L__BB0_3:
	setp.lt.u64 	%p3, %rd16, 4;
	shl.b64 	%rd19, %rd27, 2;
	add.s64 	%rd20, %rd6, %rd19;
	add.s64 	%rd21, %rd7, %rd19;
	ld.global.f32 	%f11, [%rd21];
	ld.global.f32 	%f12, [%rd20];
	mul.f32 	%f1, %f12, %f11;
	mov.f32 	%f20, 0f00000000;
	@%p3 bra 	$L__BB0_6;
	mov.f32 	%f20, 0f00000000;
	mov.u64 	%rd28, %rd5;
$L__BB0_5:
	add.f32 	%f14, %f1, %f20;
	add.f32 	%f15, %f1, %f14;
	add.f32 	%f16, %f1, %f15;
	add.f32 	%f20, %f1, %f16;
	add.s64 	%rd28, %rd28, -4;
	setp.ne.s64 	%p4, %rd28, 0;
	@%p4 bra 	$L__BB0_5;
$L__BB0_6:
	setp.eq.s64 	%p5, %rd4, 0;
	@%p5 bra 	$L__BB0_9;
	setp.eq.s64 	%p6, %rd4, 1;
	add.f32 	%f20, %f1, %f20;
	@%p6 bra 	$L__BB0_9;
	setp.eq.s64 	%p7, %rd4, 2;
	add.f32 	%f17, %f1, %f20;
	add.f32 	%f18, %f1, %f17;
	selp.f32 	%f20, %f17, %f18, %p7;
$L__BB0_9:
	add.s64 	%rd23, %rd1, %rd19;
	st.global.f32 	[%rd23], %f20;
	add.s64 	%rd27, %rd27, %rd3;
	setp.lt.u64 	%p8, %rd27, %rd17;
	@%p8 bra 	$L__BB0_3;
$L__BB0_10:
	ret;
$L__BB0_11:
	shl.b64 	%rd24, %rd27, 2;
	add.s64 	%rd25, %rd1, %rd24;
	mov.b32 	%r7, 0;
	st.global.u32 	[%rd25], %r7;
	add.s64 	%rd27, %rd27, %rd3;
	setp.lt.u64 	%p9, %rd27, %rd17;
	@%p9 bra 	$L__BB0_11;
	bra.uni 	$L__BB0_10;

}
	// .globl	_Z9fast_vmulPfPKfS1_mm
.visible .entry _Z9fast_vmulPfPKfS1_mm(
	.param .u64 .ptr .align 1 _Z9fast_vmulPfPKfS1_mm_param_0,
	.param .u64 .ptr .align 1 _Z9fast_vmulPfPKfS1_mm_param_1,
	.param .u64 .ptr .align 1 _Z9fast_vmulPfPKfS1_mm_param_2,
	.param .u64 _Z9fast_vmulPfPKfS1_mm_param_3,
	.param .u64 _Z9fast_vmulPfPKfS1_mm_param_4
)
{
	.reg .pred 	%p<10>;
	.reg .b32 	%r<13>;
	.reg .b32 	%f<29>;
	.reg .b64 	%rd<33>;
	// demoted variable
	.shared .align 4 .b8 _ZZ9fast_vmulPfPKfS1_mmE2As[4096];
	// demoted variable
	.shared .align 4 .b8 _ZZ9fast_vmulPfPKfS1_mmE2Bs[4096];
	ld.param.u64 	%rd16, [_Z9fast_vmulPfPKfS1_mm_param_0];
	ld.param.u64 	%rd17, [_Z9fast_vmulPfPKfS1_mm_param_1];
	ld.param.u64 	%rd18, [_Z9fast_vmulPfPKfS1_mm_param_2];
	ld.param.u64 	%rd14, [_Z9fast_vmulPfPKfS1_mm_param_3];
	ld.param.u64 	%rd15, [_Z9fast_vmulPfPKfS1_mm_param_4];
	cvta.to.global.u64 	%rd1, %rd16;
	cvta.to.global.u64 	%rd2, %rd18;
	cvta.to.global.u64 	%rd3, %rd17;
	mov.u32 	%r1, %tid.x;
	cvt.u64.u32 	%rd19, %r1;
	mov.u32 	%r4, %ctaid.x;
	mov.u32 	%r5, %ntid.x;
	mul.lo.s32 	%r6, %r4, %r5;
	cvt.u64.u32 	%rd20, %r6;
	add.s64 	%rd31, %rd20, %rd19;
	mov.u32 	%r7, %nctaid.x;
	mul.lo.s32 	%r8, %r7, %r5;
	cvt.u64.u32 	%rd5, %r8;
	setp.ge.u64 	%p1, %rd31, %rd15;
	@%p1 bra 	$L__BB1_11;
	shl.b32 	%r9, %r1, 2;
	mov.u32 	%r10, _ZZ9fast_vmulPfPKfS1_mmE2As;
	add.s32 	%r2, %r10, %r9;
	mov.u32 	%r11, _ZZ9fast_vmulPfPKfS1_mmE2Bs;
	add.s32 	%r3, %r11, %r9;
	setp.ne.s64 	%p2, %rd14, 0;
	@%p2 bra 	$L__BB1_2;
	bra.uni 	$L__BB1_12;
$L__BB1_2:
	and.b64  	%rd6, %rd14, 3;
	and.b64  	%rd7, %rd14, -4;
$L__BB1_3:
	setp.lt.u64 	%p3, %rd14, 4;
	shl.b64 	%rd21, %rd31, 2;
	add.s64 	%rd22, %rd3, %rd21;
	ld.global.f32 	%f27, [%rd22];
	add.s64 	%rd23, %rd2, %rd21;
	ld.global.f32 	%f28, [%rd23];
	mul.f32 	%f5, %f27, %f28;
	mov.f32 	%f24, 0f00000000;
	@%p3 bra 	$L__BB1_6;
	mov.f32 	%f24, 0f00000000;
	mov.u64 	%rd32, %rd7;
$L__BB1_5:
	add.f32 	%f18, %f24, %f5;
	add.f32 	%f19, %f18, %f5;
	add.f32 	%f20, %f19, %f5;
	add.f32 	%f24, %f20, %f5;
	add.s64 	%rd32, %rd32, -4;
	setp.ne.s64 	%p4, %rd32, 0;
	@%p4 bra 	$L__BB1_5;
$L__BB1_6:
	setp.eq.s64 	%p5, %rd6, 0;
	@%p5 bra 	$L__BB1_9;
	setp.eq.s64 	%p6, %rd6, 1;
	add.f32 	%f24, %f24, %f5;
	@%p6 bra 	$L__BB1_9;
	setp.eq.s64 	%p7, %rd6, 2;
	add.f32 	%f21, %f24, %f5;
	add.f32 	%f22, %f21, %f5;
	selp.f32 	%f24, %f21, %f22, %p7;
$L__BB1_9:
	add.s64 	%rd25, %rd1, %rd21;
	st.global.f32 	[%rd25], %f24;
	add.s64 	%rd31, %rd31, %rd5;
	setp.lt.u64 	%p8, %rd31, %rd15;
	@%p8 bra 	$L__BB1_3;
$L__BB1_10:
	st.shared.f32 	[%r2], %f27;
	st.shared.f32 	[%r3], %f28;
$L__BB1_11:
	ret;
$L__BB1_12:
	shl.b64 	%rd26, %rd31, 2;
	add.s64 	%rd27, %rd3, %rd26;
	add.s64 	%rd28, %rd2, %rd26;
	ld.global.f32 	%f28, [%rd28];
	ld.global.f32 	%f27, [%rd27];
	add.s64 	%rd29, %rd1, %rd26;
	mov.b32 	%r12, 0;
	st.global.u32 	[%rd29], %r12;
	add.s64 	%rd31, %rd31, %rd5;
	setp.lt.u64 	%p9, %rd31, %rd15;
	@%p9 bra 	$L__BB1_12;
	bra.uni 	$L__BB1_10;

}


// ===== COMPILED SASS (sm_100) =====

	.target	sm_100

	.elftype	@"ET_EXEC"


//--------------------- .note.nv.tkinfo           --------------------------
	.section	.note.nv.tkinfo,"",@"SHT_NOTE"
	.sectionflags	@"SHF_NOTE_NV_TKINFO"
	.tkinfo
        /*0018*/ 	.word	0x00000002
        /*0030*/ 	.string	""
        /*0030*/ 	.string	"ptxas"
        /*0030*/ 	.string	"Cuda compilation tools, release 13.0, V13.0.88"
        /*0030*/ 	.string	"Build cuda_13.0.r13.0/compiler.36424714_0"
        /*0030*/ 	.string	"-arch sm_100 -m 64 "



//--------------------- .note.nv.cuinfo           --------------------------
	.section	.note.nv.cuinfo,"",@"SHT_NOTE"
	.sectionflags	@"SHF_NOTE_NV_CUINFO"
        /*0018*/ 	.short	0x0002
        /*001a*/ 	.short	0x0064
        /*001c*/ 	.short	0x0082
	.zero		2


//--------------------- .nv.info                  --------------------------
	.section	.nv.info,"",@"SHT_CUDA_INFO"
	.align	4


	//----- nvinfo : EIATTR_REGCOUNT
	.align		4
        /*0000*/ 	.byte	0x04, 0x2f
        /*0002*/ 	.short	(.L_1 - .L_0)
	.align		4
.L_0:
        /*0004*/ 	.word	index@(_Z4vmulPfPKfS1_mm)
        /*0008*/ 	.word	0x00000011


	//----- nvinfo : EIATTR_FRAME_SIZE
	.align		4
.L_1:
        /*000c*/ 	.byte	0x04, 0x11
        /*000e*/ 	.short	(.L_3 - .L_2)
	.align		4
.L_2:
        /*0010*/ 	.word	index@(_Z4vmulPfPKfS1_mm)
        /*0014*/ 	.word	0x00000000


	//----- nvinfo : EIATTR_REGCOUNT
	.align		4
.L_3:
        /*0018*/ 	.byte	0x04, 0x2f
        /*001a*/ 	.short	(.L_5 - .L_4)
	.align		4
.L_4:
        /*001c*/ 	.word	index@(_Z9fast_vmulPfPKfS1_mm)
        /*0020*/ 	.word	0x00000013


	//----- nvinfo : EIATTR_FRAME_SIZE
	.align		4
.L_5:
        /*0024*/ 	.byte	0x04, 0x11
        /*0026*/ 	.short	(.L_7 - .L_6)
	.align		4
.L_6:
        /*0028*/ 	.word	index@(_Z9fast_vmulPfPKfS1_mm)
        /*002c*/ 	.word	0x00000000


	//----- nvinfo : EIATTR_MIN_STACK_SIZE
	.align		4
.L_7:
        /*0030*/ 	.byte	0x04, 0x12
        /*0032*/ 	.short	(.L_9 - .L_8)
	.align		4
.L_8:
        /*0034*/ 	.word	index@(_Z9fast_vmulPfPKfS1_mm)
        /*0038*/ 	.word	0x00000000


	//----- nvinfo : EIATTR_MIN_STACK_SIZE
	.align		4
.L_9:
        /*003c*/ 	.byte	0x04, 0x12
        /*003e*/ 	.short	(.L_11 - .L_10)
	.align		4
.L_10:
        /*0040*/ 	.word	index@(_Z4vmulPfPKfS1_mm)
        /*0044*/ 	.word	0x00000000
.L_11:


//--------------------- .nv.compat                --------------------------
	.section	.nv.compat,"",@"SHT_CUDA_COMPAT_INFO"
	.align	4
        /*0000*/ 	.byte	0x02, 0x09, 0x00, 0x00, 0x02, 0x02, 0x01, 0x00, 0x02, 0x05, 0x05, 0x00, 0x03, 0x07, 0x01, 0x01
        /*0010*/ 	.byte	0x02, 0x03, 0x00, 0x00, 0x02, 0x06, 0x01, 0x00, 0x04, 0x0b, 0x08, 0x00, 0x09, 0x00, 0x00, 0x00
        /*0020*/ 	.byte	0x00, 0x00, 0x00, 0x00


//--------------------- .nv.info._Z9fast_vmulPfPKfS1_mm --------------------------
	.section	.nv.info._Z9fast_vmulPfPKfS1_mm,"",@"SHT_CUDA_INFO"
	.sectionflags	@""
	.align	4


	//----- nvinfo : EIATTR_CUDA_API_VERSION
	.align		4
        /*0000*/ 	.byte	0x04, 0x37
        /*0002*/ 	.short	(.L_13 - .L_12)
.L_12:
        /*0004*/ 	.word	0x00000082


	//----- nvinfo : EIATTR_KPARAM_INFO
	.align		4
.L_13:
        /*0008*/ 	.byte	0x04, 0x17
        /*000a*/ 	.short	(.L_15 - .L_14)
.L_14:
        /*000c*/ 	.word	0x00000000
        /*0010*/ 	.short	0x0004
        /*0012*/ 	.short	0x0020
        /*0014*/ 	.byte	0x00, 0xf0, 0x21, 0x00


	//----- nvinfo : EIATTR_KPARAM_INFO
	.align		4
.L_15:
        /*0018*/ 	.byte	0x04, 0x17
        /*001a*/ 	.short	(.L_17 - .L_16)
.L_16:
        /*001c*/ 	.word	0x00000000
        /*0020*/ 	.short	0x0003
        /*0022*/ 	.short	0x0018
        /*0024*/ 	.byte	0x00, 0xf0, 0x21, 0x00


	//----- nvinfo : EIATTR_KPARAM_INFO
	.align		4
.L_17:
        /*0028*/ 	.byte	0x04, 0x17
        /*002a*/ 	.short	(.L_19 - .L_18)
.L_18:
        /*002c*/ 	.word	0x00000000
        /*0030*/ 	.short	0x0002
        /*0032*/ 	.short	0x0010
        /*0034*/ 	.byte	0x00, 0xf5, 0x21, 0x00


	//----- nvinfo : EIATTR_KPARAM_INFO
	.align		4
.L_19:
        /*0038*/ 	.byte	0x04, 0x17
        /*003a*/ 	.short	(.L_21 - .L_20)
.L_20:
        /*003c*/ 	.word	0x00000000
        /*0040*/ 	.short	0x0001
        /*0042*/ 	.short	0x0008
        /*0044*/ 	.byte	0x00, 0xf5, 0x21, 0x00


	//----- nvinfo : EIATTR_KPARAM_INFO
	.align		4
.L_21:
        /*0048*/ 	.byte	0x04, 0x17
        /*004a*/ 	.short	(.L_23 - .L_22)
.L_22:
        /*004c*/ 	.word	0x00000000
        /*0050*/ 	.short	0x0000
        /*0052*/ 	.short	0x0000
        /*0054*/ 	.byte	0x00, 0xf5, 0x21, 0x00


	//----- nvinfo : EIATTR_SPARSE_MMA_MASK
	.align		4
.L_23:
        /*0058*/ 	.byte	0x03, 0x50
        /*005a*/ 	.short	0x0000


	//----- nvinfo : EIATTR_MAXREG_COUNT
	.align		4
        /*005c*/ 	.byte	0x03, 0x1b
        /*005e*/ 	.short	0x00ff


	//----- nvinfo : EIATTR_MERCURY_ISA_VERSION
	.align		4
        /*0060*/ 	.byte	0x03, 0x5f
        /*0062*/ 	.short	0x0101


	//----- nvinfo : EIATTR_VRC_CTA_INIT_COUNT
	.align		4
        /*0064*/ 	.byte	0x02, 0x4a
	.zero		1
	.zero		1


	//----- nvinfo : EIATTR_EXIT_INSTR_OFFSETS
	.align		4
        /*0068*/ 	.byte	0x04, 0x1c
        /*006a*/ 	.short	(.L_25 - .L_24)


	//   ....[0]....
.L_24:
        /*006c*/ 	.word	0x000000c0


	//   ....[1]....
        /*0070*/ 	.word	0x00000980


	//----- nvinfo : EIATTR_CRS_STACK_SIZE
	.align		4
.L_25:
        /*0074*/ 	.byte	0x04, 0x1e
        /*0076*/ 	.short	(.L_27 - .L_26)
.L_26:
        /*0078*/ 	.word	0x00000000


	//----- nvinfo : EIATTR_CBANK_PARAM_SIZE
	.align		4
.L_27:
        /*007c*/ 	.byte	0x03, 0x19
        /*007e*/ 	.short	0x0028


	//----- nvinfo : EIATTR_PARAM_CBANK
	.align		4
        /*0080*/ 	.byte	0x04, 0x0a
        /*0082*/ 	.short	(.L_29 - .L_28)
	.align		4
.L_28:
        /*0084*/ 	.word	index@(.nv.constant0._Z9fast_vmulPfPKfS1_mm)
        /*0088*/ 	.short	0x0380
        /*008a*/ 	.short	0x0028


	//----- nvinfo : EIATTR_SW_WAR
	.align		4
.L_29:
        /*008c*/ 	.byte	0x04, 0x36
        /*008e*/ 	.short	(.L_31 - .L_30)
.L_30:
        /*0090*/ 	.word	0x00000008
.L_31:


//--------------------- .nv.info._Z4vmulPfPKfS1_mm --------------------------
	.section	.nv.info._Z4vmulPfPKfS1_mm,"",@"SHT_CUDA_INFO"
	.sectionflags	@""
	.align	4


	//----- nvinfo : EIATTR_CUDA_API_VERSION
	.align		4
        /*0000*/ 	.byte	0x04, 0x37
        /*0002*/ 	.short	(.L_33 - .L_32)
.L_32:
        /*0004*/ 	.word	0x00000082


	//----- nvinfo : EIATTR_KPARAM_INFO
	.align		4
.L_33:
        /*0008*/ 	.byte	0x04, 0x17
        /*000a*/ 	.short	(.L_35 - .L_34)
.L_34:
        /*000c*/ 	.word	0x00000000
        /*0010*/ 	.short	0x0004
        /*0012*/ 	.short	0x0020
        /*0014*/ 	.byte	0x00, 0xf0, 0x21, 0x00


	//----- nvinfo : EIATTR_KPARAM_INFO
	.align		4
.L_35:
        /*0018*/ 	.byte	0x04, 0x17
        /*001a*/ 	.short	(.L_37 - .L_36)
.L_36:
        /*001c*/ 	.word	0x00000000
        /*0020*/ 	.short	0x0003
        /*0022*/ 	.short	0x0018
        /*0024*/ 	.byte	0x00, 0xf0, 0x21, 0x00


	//----- nvinfo : EIATTR_KPARAM_INFO
	.align		4
.L_37:
        /*0028*/ 	.byte	0x04, 0x17
        /*002a*/ 	.short	(.L_39 - .L_38)
.L_38:
        /*002c*/ 	.word	0x00000000
        /*0030*/ 	.short	0x0002
        /*0032*/ 	.short	0x0010
        /*0034*/ 	.byte	0x00, 0xf5, 0x21, 0x00


	//----- nvinfo : EIATTR_KPARAM_INFO
	.align		4
.L_39:
        /*0038*/ 	.byte	0x04, 0x17
        /*003a*/ 	.short	(.L_41 - .L_40)
.L_40:
        /*003c*/ 	.word	0x00000000
        /*0040*/ 	.short	0x0001
        /*0042*/ 	.short	0x0008
        /*0044*/ 	.byte	0x00, 0xf5, 0x21, 0x00


	//----- nvinfo : EIATTR_KPARAM_INFO
	.align		4
.L_41:
        /*0048*/ 	.byte	0x04, 0x17
        /*004a*/ 	.short	(.L_43 - .L_42)
.L_42:
        /*004c*/ 	.word	0x00000000
        /*0050*/ 	.short	0x0000
        /*0052*/ 	.short	0x0000
        /*0054*/ 	.byte	0x00, 0xf5, 0x21, 0x00


	//----- nvinfo : EIATTR_SPARSE_MMA_MASK
	.align		4
.L_43:
        /*0058*/ 	.byte	0x03, 0x50
        /*005a*/ 	.short	0x0000


	//----- nvinfo : EIATTR_MAXREG_COUNT
	.align		4
        /*005c*/ 	.byte	0x03, 0x1b
        /*005e*/ 	.short	0x00ff


	//----- nvinfo : EIATTR_MERCURY_ISA_VERSION
	.align		4
        /*0060*/ 	.byte	0x03, 0x5f
        /*0062*/ 	.short	0x0101


	//----- nvinfo : EIATTR_VRC_CTA_INIT_COUNT
	.align		4
        /*0064*/ 	.byte	0x02, 0x4a
	.zero		1
	.zero		1


	//----- nvinfo : EIATTR_EXIT_INSTR_OFFSETS
	.align		4
        /*0068*/ 	.byte	0x04, 0x1c
        /*006a*/ 	.short	(.L_45 - .L_44)


	//   ....[0]....
.L_44:
        /*006c*/ 	.word	0x000000a0


	//   ....[1]....
        /*0070*/ 	.word	0x000001a0


	//   ....[2]....
        /*0074*/ 	.word	0x000007f0


	//----- nvinfo : EIATTR_CRS_STACK_SIZE
	.align		4
.L_45:
        /*0078*/ 	.byte	0x04, 0x1e
        /*007a*/ 	.short	(.L_47 - .L_46)
.L_46:
        /*007c*/ 	.word	0x00000000


	//----- nvinfo : EIATTR_CBANK_PARAM_SIZE
	.align		4
.L_47:
        /*0080*/ 	.byte	0x03, 0x19
        /*0082*/ 	.short	0x0028


	//----- nvinfo : EIATTR_PARAM_CBANK
	.align		4
        /*0084*/ 	.byte	0x04, 0x0a
        /*0086*/ 	.short	(.L_49 - .L_48)
	.align		4
.L_48:
        /*0088*/ 	.word	index@(.nv.constant0._Z4vmulPfPKfS1_mm)
        /*008c*/ 	.short	0x0380
        /*008e*/ 	.short	0x0028


	//----- nvinfo : EIATTR_SW_WAR
	.align		4
.L_49:
        /*0090*/ 	.byte	0x04, 0x36
        /*0092*/ 	.short	(.L_51 - .L_50)
.L_50:
        /*0094*/ 	.word	0x00000008
.L_51:


//--------------------- .nv.callgraph             --------------------------
	.section	.nv.callgraph,"",@"SHT_CUDA_CALLGRAPH"
	.align	4
	.sectionentsize	8
	.align		4
        /*0000*/ 	.word	0x00000000
	.align		4
        /*0004*/ 	.word	0xffffffff
	.align		4
        /*0008*/ 	.word	0x00000000
	.align		4
        /*000c*/ 	.word	0xfffffffe
	.align		4
        /*0010*/ 	.word	0x00000000
	.align		4
        /*0014*/ 	.word	0xfffffffd
	.align		4
        /*0018*/ 	.word	0x00000000
	.align		4
        /*001c*/ 	.word	0xfffffffc


//--------------------- .text._Z9fast_vmulPfPKfS1_mm --------------------------
	.section	.text._Z9fast_vmulPfPKfS1_mm,"ax",@progbits
	.align	128
        .global         _Z9fast_vmulPfPKfS1_mm
        .type           _Z9fast_vmulPfPKfS1_mm,@function
        .size           _Z9fast_vmulPfPKfS1_mm,(.L_x_22 - _Z9fast_vmulPfPKfS1_mm)
        .other          _Z9fast_vmulPfPKfS1_mm,@"STO_CUDA_ENTRY STV_DEFAULT"
_Z9fast_vmulPfPKfS1_mm:
.text._Z9fast_vmulPfPKfS1_mm:
[----:B------:R-:W-:Y:S01]  /*0000*/  LDC R1, c[0x0][0x37c] ;  /* 0x0000df00ff017b82 */ /* 0x000fe20000000800 */
[----:B------:R-:W0:Y:S07]  /*0010*/  S2R R5, SR_TID.X ;  /* 0x0000000000057919 */ /* 0x000e2e0000002100 */
[----:B------:R-:W1:Y:S01]  /*0020*/  S2UR UR4, SR_CTAID.X ;  /* 0x00000000000479c3 */ /* 0x000e620000002500 */
[----:B------:R-:W2:Y:S07]  /*0030*/  LDCU.64 UR10, c[0x0][0x3a0] ;  /* 0x00007400ff0a77ac */ /* 0x000eae0008000a00 */
[----:B------:R-:W1:Y:S02]  /*0040*/  LDC R0, c[0x0][0x360] ;  /* 0x0000d800ff007b82 */ /* 0x000e640000000800 */
[----:B-1----:R-:W-:Y:S01]  /*0050*/  IMAD R2, R0, UR4, RZ ;  /* 0x0000000400027c24 */ /* 0x002fe2000f8e02ff */
[----:B------:R-:W1:Y:S04]  /*0060*/  LDCU UR4, c[0x0][0x370] ;  /* 0x00006e00ff0477ac */ /* 0x000e680008000800 */
[----:B0-----:R-:W-:-:S04]  /*0070*/  IADD3 R3, P1, PT, R2, R5, RZ ;  /* 0x0000000502037210 */ /* 0x001fc80007f3e0ff */
[----:B--2---:R-:W-:Y:S01]  /*0080*/  ISETP.GE.U32.AND P0, PT, R3, UR10, PT ;  /* 0x0000000a03007c0c */ /* 0x004fe2000bf06070 */
[----:B------:R-:W-:-:S05]  /*0090*/  IMAD.X R2, RZ, RZ, RZ, P1 ;  /* 0x000000ffff027224 */ /* 0x000fca00008e06ff */
[----:B------:R-:W-:Y:S01]  /*00a0*/  ISETP.GE.U32.AND.EX P0, PT, R2, UR11, PT, P0 ;  /* 0x0000000b02007c0c */ /* 0x000fe2000bf06100 */
[----:B-1----:R-:W-:-:S12]  /*00b0*/  IMAD R0, R0, UR4, RZ ;  /* 0x0000000400007c24 */ /* 0x002fd8000f8e02ff */
[----:B------:R-:W-:Y:S05]  /*00c0*/  @P0 EXIT ;  /* 0x000000000000094d */ /* 0x000fea0003800000 */
[----:B------:R-:W0:Y:S01]  /*00d0*/  LDC.64 R6, c[0x0][0x398] ;  /* 0x0000e600ff067b82 */ /* 0x000e220000000a00 */
[----:B------:R-:W-:Y:S01]  /*00e0*/  UMOV UR4, 0x400 ;  /* 0x0000040000047882 */ /* 0x000fe20000000000 */
[----:B------:R-:W1:Y:S01]  /*00f0*/  LDCU.64 UR8, c[0x0][0x358] ;  /* 0x00006b00ff0877ac */ /* 0x000e620008000a00 */
[----:B------:R-:W-:-:S05]  /*0100*/  UIADD3 UR5, UPT, UPT, UR4, 0x1000, URZ ;  /* 0x0000100004057890 */ /* 0x000fca000fffe0ff */
[----:B------:R-:W2:Y:S01]  /*0110*/  S2UR UR6, SR_CgaCtaId ;  /* 0x00000000000679c3 */ /* 0x000ea20000008800 */
[----:B------:R-:W3:Y:S01]  /*0120*/  LDCU.64 UR12, c[0x0][0x390] ;  /* 0x00007200ff0c77ac */ /* 0x000ee20008000a00 */
[----:B------:R-:W4:Y:S01]  /*0130*/  LDCU.128 UR16, c[0x0][0x380] ;  /* 0x00007000ff1077ac */ /* 0x000f220008000c00 */
[----:B0-----:R-:W-:-:S04]  /*0140*/  ISETP.NE.U32.AND P0, PT, R6, RZ, PT ;  /* 0x000000ff0600720c */ /* 0x001fc80003f05070 */
[----:B------:R-:W-:Y:S01]  /*0150*/  ISETP.NE.AND.EX P0, PT, R7, RZ, PT, P0 ;  /* 0x000000ff0700720c */ /* 0x000fe20003f05300 */
[----:B--2---:R-:W-:Y:S02]  /*0160*/  ULEA UR4, UR6, UR4, 0x18 ;  /* 0x0000000406047291 */ /* 0x004fe4000f8ec0ff */
[----:B------:R-:W-:-:S04]  /*0170*/  ULEA UR5, UR6, UR5, 0x18 ;  /* 0x0000000506057291 */ /* 0x000fc8000f8ec0ff */
[C---:B------:R-:W-:Y:S02]  /*0180*/  LEA R4, R5.reuse, UR4, 0x2 ;  /* 0x0000000405047c11 */ /* 0x040fe4000f8e10ff */
[----:B------:R-:W-:-:S04]  /*0190*/  LEA R5, R5, UR5, 0x2 ;  /* 0x0000000505057c11 */ /* 0x000fc8000f8e10ff */
[----:B-1-34-:R-:W-:Y:S05]  /*01a0*/  @P0 BRA `(.L_x_0) ;  /* 0x0000000000540947 */ /* 0x01afea0003800000 */
[----:B------:R-:W-:Y:S01]  /*01b0*/  BSSY.RECONVERGENT B0, `(.L_x_1) ;  /* 0x0000011000007945 */ /* 0x000fe20003800200 */
.L_x_2:
[C---:B------:R-:W-:Y:S01]  /*01c0*/  IMAD.SHL.U32 R10, R3.reuse, 0x4, RZ ;  /* 0x00000004030a7824 */ /* 0x040fe200078e00ff */
[----:B------:R-:W-:-:S04]  /*01d0*/  SHF.L.U64.HI R11, R3, 0x2, R2 ;  /* 0x00000002030b7819 */ /* 0x000fc80000010202 */
[C---:B-----5:R-:W-:Y:S02]  /*01e0*/  IADD3 R8, P0, PT, R10.reuse, UR18, RZ ;  /* 0x000000120a087c10 */ /* 0x060fe4000ff1e0ff */
[C---:B------:R-:W-:Y:S02]  /*01f0*/  IADD3 R6, P1, PT, R10.reuse, UR12, RZ ;  /* 0x0000000c0a067c10 */ /* 0x040fe4000ff3e0ff */
[C---:B------:R-:W-:Y:S02]  /*0200*/  IADD3.X R9, PT, PT, R11.reuse, UR19, RZ, P0, !PT ;  /* 0x000000130b097c10 */ /* 0x040fe400087fe4ff */
[----:B------:R-:W-:Y:S02]  /*0210*/  IADD3 R10, P0, PT, R10, UR16, RZ ;  /* 0x000000100a0a7c10 */ /* 0x000fe4000ff1e0ff */
[C---:B------:R-:W-:Y:S01]  /*0220*/  IADD3.X R7, PT, PT, R11.reuse, UR13, RZ, P1, !PT ;  /* 0x0000000d0b077c10 */ /* 0x040fe20008ffe4ff */
[----:B------:R0:W5:Y:S01]  /*0230*/  LDG.E R8, desc[UR8][R8.64] ;  /* 0x0000000808087981 */ /* 0x000162000c1e1900 */
[----:B------:R-:W-:-:S02]  /*0240*/  IADD3.X R11, PT, PT, R11, UR17, RZ, P0, !PT ;  /* 0x000000110b0b7c10 */ /* 0x000fc400087fe4ff */
[----:B------:R-:W-:Y:S01]  /*0250*/  IADD3 R3, P0, PT, R0, R3, RZ ;  /* 0x0000000300037210 */ /* 0x000fe20007f1e0ff */
[----:B------:R0:W5:Y:S04]  /*0260*/  LDG.E R6, desc[UR8][R6.64] ;  /* 0x0000000806067981 */ /* 0x000168000c1e1900 */
[----:B------:R0:W-:Y:S01]  /*0270*/  STG.E desc[UR8][R10.64], RZ ;  /* 0x000000ff0a007986 */ /* 0x0001e2000c101908 */
[----:B------:R-:W-:Y:S01]  /*0280*/  IMAD.X R2, RZ, RZ, R2, P0 ;  /* 0x000000ffff027224 */ /* 0x000fe200000e0602 */
[----:B------:R-:W-:-:S04]  /*0290*/  ISETP.GE.U32.AND P0, PT, R3, UR10, PT ;  /* 0x0000000a03007c0c */ /* 0x000fc8000bf06070 */
[----:B------:R-:W-:-:S13]  /*02a0*/  ISETP.GE.U32.AND.EX P0, PT, R2, UR11, PT, P0 ;  /* 0x0000000b02007c0c */ /* 0x000fda000bf06100 */
[----:B0-----:R-:W-:Y:S05]  /*02b0*/  @!P0 BRA `(.L_x_2) ;  /* 0xfffffffc00c08947 */ /* 0x001fea000383ffff */
[----:B------:R-:W-:Y:S05]  /*02c0*/  BSYNC.RECONVERGENT B0 ;  /* 0x0000000000007941 */ /* 0x000fea0003800200 */
.L_x_1:
[----:B-----5:R-:W-:Y:S02]  /*02d0*/  IMAD.MOV.U32 R10, RZ, RZ, R6 ;  /* 0x000000ffff0a7224 */ /* 0x020fe400078e0006 */
[----:B------:R-:W-:Y:S01]  /*02e0*/  IMAD.MOV.U32 R7, RZ, RZ, R8 ;  /* 0x000000ffff077224 */ /* 0x000fe200078e0008 */
[----:B------:R-:W-:Y:S06]  /*02f0*/  BRA `(.L_x_3) ;  /* 0x0000000400987947 */ /* 0x000fec0003800000 */
.L_x_0:
[----:B------:R-:W-:Y:S01]  /*0300*/  BSSY.RECONVERGENT B0, `(.L_x_3) ;  /* 0x0000065000007945 */ /* 0x000fe20003800200 */
[C---:B------:R-:W-:Y:S02]  /*0310*/  LOP3.LUT R15, R6.reuse, 0x3, RZ, 0xc0, !PT ;  /* 0x00000003060f7812 */ /* 0x040fe400078ec0ff */
[----:B------:R-:W-:-:S07]  /*0320*/  LOP3.LUT R6, R6, 0xfffffffc, RZ, 0xc0, !PT ;  /* 0xfffffffc06067812 */ /* 0x000fce00078ec0ff */
.L_x_10:
[----:B0-----:R-:W0:Y:S01]  /*0330*/  LDCU.64 UR4, c[0x0][0x388] ;  /* 0x00007100ff0477ac */ /* 0x001e220008000a00 */
[C---:B------:R-:W-:Y:S01]  /*0340*/  IMAD.SHL.U32 R8, R3.reuse, 0x4, RZ ;  /* 0x0000000403087824 */ /* 0x040fe200078e00ff */
[----:B------:R-:W-:Y:S01]  /*0350*/  SHF.L.U64.HI R16, R3, 0x2, R2 ;  /* 0x0000000203107819 */ /* 0x000fe20000010202 */
[----:B------:R-:W1:Y:S03]  /*0360*/  LDCU.128 UR12, c[0x0][0x390] ;  /* 0x00007200ff0c77ac */ /* 0x000e660008000c00 */
[C---:B0-----:R-:W-:Y:S02]  /*0370*/  IADD3 R12, P0, PT, R8.reuse, UR4, RZ ;  /* 0x00000004080c7c10 */ /* 0x041fe4000ff1e0ff */
[----:B-1----:R-:W-:Y:S02]  /*0380*/  IADD3 R10, P1, PT, R8, UR12, RZ ;  /* 0x0000000c080a7c10 */ /* 0x002fe4000ff3e0ff */
[C---:B------:R-:W-:Y:S01]  /*0390*/  IADD3.X R13, PT, PT, R16.reuse, UR5, RZ, P0, !PT ;  /* 0x00000005100d7c10 */ /* 0x040fe200087fe4ff */
[----:B------:R-:W0:Y:S01]  /*03a0*/  LDCU.64 UR4, c[0x0][0x3a0] ;  /* 0x00007400ff0477ac */ /* 0x000e220008000a00 */
[----:B------:R-:W-:-:S03]  /*03b0*/  IADD3.X R11, PT, PT, R16, UR13, RZ, P1, !PT ;  /* 0x0000000d100b7c10 */ /* 0x000fc60008ffe4ff */
[----:B------:R-:W2:Y:S04]  /*03c0*/  LDG.E R7, desc[UR8][R12.64] ;  /* 0x000000080c077981 */ /* 0x000ea8000c1e1900 */
[----:B------:R-:W2:Y:S01]  /*03d0*/  LDG.E R10, desc[UR8][R10.64] ;  /* 0x000000080a0a7981 */ /* 0x000ea2000c1e1900 */
[----:B------:R-:W-:Y:S01]  /*03e0*/  UISETP.GE.U32.AND UP0, UPT, UR14, 0x4, UPT ;  /* 0x000000040e00788c */ /* 0x000fe2000bf06070 */
[----:B------:R-:W-:Y:S01]  /*03f0*/  IADD3 R3, P0, PT, R0, R3, RZ ;  /* 0x0000000300037210 */ /* 0x000fe20007f1e0ff */
[----:B------:R-:W-:Y:S02]  /*0400*/  IMAD.MOV.U32 R14, RZ, RZ, RZ ;  /* 0x000000ffff0e7224 */ /* 0x000fe400078e00ff */
[----:B------:R-:W-:Y:S02]  /*0410*/  UISETP.GE.U32.AND.EX UP0, UPT, UR15, URZ, UPT, UP0 ;  /* 0x000000ff0f00728c */ /* 0x000fe4000bf06100 */
[----:B------:R-:W-:Y:S01]  /*0420*/  IMAD.X R2, RZ, RZ, R2, P0 ;  /* 0x000000ffff027224 */ /* 0x000fe200000e0602 */
[----:B0-----:R-:W-:-:S04]  /*0430*/  ISETP.GE.U32.AND P1, PT, R3, UR4, PT ;  /* 0x0000000403007c0c */ /* 0x001fc8000bf26070 */
[----:B------:R-:W-:Y:S01]  /*0440*/  ISETP.GE.U32.AND.EX P1, PT, R2, UR5, PT, P1 ;  /* 0x0000000502007c0c */ /* 0x000fe2000bf26110 */
[----:B--2---:R-:W-:Y:S01]  /*0450*/  FMUL R9, R7, R10 ;  /* 0x0000000a07097220 */ /* 0x004fe20000400000 */
[----:B------:R-:W-:Y:S11]  /*0460*/  BRA.U !UP0, `(.L_x_4) ;  /* 0x0000000108f07547 */ /* 0x000ff6000b800000 */
[----:B------:R-:W0:Y:S01]  /*0470*/  LDCU UR4, c[0x0][0x39c] ;  /* 0x00007380ff0477ac */ /* 0x000e220008000800 */
[----:B------:R-:W-:Y:S01]  /*0480*/  IMAD.U32 R11, RZ, RZ, UR15 ;  /* 0x0000000fff0b7e24 */ /* 0x000fe2000f8e00ff */
[----:B------:R-:W-:Y:S01]  /*0490*/  ISETP.GT.U32.AND P0, PT, R6, RZ, PT ;  /* 0x000000ff0600720c */ /* 0x000fe20003f04070 */
[----:B------:R-:W-:-:S03]  /*04a0*/  IMAD.MOV.U32 R14, RZ, RZ, RZ ;  /* 0x000000ffff0e7224 */ /* 0x000fc600078e00ff */
[----:B------:R-:W-:Y:S01]  /*04b0*/  ISETP.GT.AND.EX P0, PT, R11, RZ, PT, P0 ;  /* 0x000000ff0b00720c */ /* 0x000fe20003f04300 */
[----:B------:R-:W-:Y:S02]  /*04c0*/  IMAD.MOV.U32 R11, RZ, RZ, R6 ;  /* 0x000000ffff0b7224 */ /* 0x000fe400078e0006 */
[----:B0-----:R-:W-:-:S10]  /*04d0*/  IMAD.U32 R12, RZ, RZ, UR4 ;  /* 0x00000004ff0c7e24 */ /* 0x001fd4000f8e00ff */
[----:B------:R-:W-:Y:S05]  /*04e0*/  @!P0 BRA `(.L_x_5) ;  /* 0x0000000000ac8947 */ /* 0x000fea0003800000 */
[----:B------:R-:W-:Y:S02]  /*04f0*/  ISETP.GT.U32.AND P2, PT, R11, 0xc, PT ;  /* 0x0000000c0b00780c */ /* 0x000fe40003f44070 */
[----:B------:R-:W-:Y:S02]  /*0500*/  PLOP3.LUT P0, PT, PT, PT, PT, 0x80, 0x8 ;  /* 0x000000000008781c */ /* 0x000fe40003f0f070 */
[----:B------:R-:W-:-:S13]  /*0510*/  ISETP.GT.AND.EX P2, PT, R12, RZ, PT, P2 ;  /* 0x000000ff0c00720c */ /* 0x000fda0003f44320 */
[----:B------:R-:W-:Y:S05]  /*0520*/  @!P2 BRA `(.L_x_6) ;  /* 0x000000000058a947 */ /* 0x000fea0003800000 */
[----:B------:R-:W-:-:S13]  /*0530*/  PLOP3.LUT P0, PT, PT, PT, PT, 0x8, 0x80 ;  /* 0x000000000080781c */ /* 0x000fda0003f0e170 */
.L_x_7:
[----:B------:R-:W-:Y:S01]  /*0540*/  FADD R14, R9, R14 ;  /* 0x0000000e090e7221 */ /* 0x000fe20000000000 */
[----:B------:R-:W-:-:S03]  /*0550*/  IADD3 R11, P2, PT, R11, -0x10, RZ ;  /* 0xfffffff00b0b7810 */ /* 0x000fc60007f5e0ff */
[----:B------:R-:W-:Y:S01]  /*0560*/  FADD R14, R9, R14 ;  /* 0x0000000e090e7221 */ /* 0x000fe20000000000 */
[----:B------:R-:W-:Y:S02]  /*0570*/  IADD3.X R12, PT, PT, R12, -0x1, RZ, P2, !PT ;  /* 0xffffffff0c0c7810 */ /* 0x000fe400017fe4ff */
[----:B------:R-:W-:Y:S01]  /*0580*/  ISETP.GT.U32.AND P2, PT, R11, 0xc, PT ;  /* 0x0000000c0b00780c */ /* 0x000fe20003f44070 */
[----:B------:R-:W-:-:S03]  /*0590*/  FADD R14, R9, R14 ;  /* 0x0000000e090e7221 */ /* 0x000fc60000000000 */
[----:B------:R-:W-:Y:S01]  /*05a0*/  ISETP.GT.AND.EX P2, PT, R12, RZ, PT, P2 ;  /* 0x000000ff0c00720c */ /* 0x000fe20003f44320 */
[----:B------:R-:W-:-:S04]  /*05b0*/  FADD R14, R9, R14 ;  /* 0x0000000e090e7221 */ /* 0x000fc80000000000 */
        /* <DEDUP_REMOVED lines=11> */
[----:B------:R-:W-:Y:S01]  /*0670*/  FADD R14, R9, R14 ;  /* 0x0000000e090e7221 */ /* 0x000fe20000000000 */
[----:B------:R-:W-:Y:S06]  /*0680*/  @P2 BRA `(.L_x_7) ;  /* 0xfffffffc00ac2947 */ /* 0x000fec000383ffff */
.L_x_6:
[----:B------:R-:W-:-:S04]  /*0690*/  ISETP.GT.U32.AND P2, PT, R11, 0x4, PT ;  /* 0x000000040b00780c */ /* 0x000fc80003f44070 */
[----:B------:R-:W-:-:S13]  /*06a0*/  ISETP.GT.AND.EX P2, PT, R12, RZ, PT, P2 ;  /* 0x000000ff0c00720c */ /* 0x000fda0003f44320 */
[----:B------:R-:W-:Y:S05]  /*06b0*/  @!P2 BRA `(.L_x_8) ;  /* 0x00000000002ca947 */ /* 0x000fea0003800000 */
[----:B------:R-:W-:Y:S01]  /*06c0*/  FADD R14, R9, R14 ;  /* 0x0000000e090e7221 */ /* 0x000fe20000000000 */
[----:B------:R-:W-:Y:S02]  /*06d0*/  IADD3 R11, P2, PT, R11, -0x8, RZ ;  /* 0xfffffff80b0b7810 */ /* 0x000fe40007f5e0ff */
[----:B------:R-:W-:Y:S01]  /*06e0*/  PLOP3.LUT P0, PT, PT, PT, PT, 0x8, 0x80 ;  /* 0x000000000080781c */ /* 0x000fe20003f0e170 */
[----:B------:R-:W-:Y:S01]  /*06f0*/  FADD R14, R9, R14 ;  /* 0x0000000e090e7221 */ /* 0x000fe20000000000 */
[----:B------:R-:W-:-:S03]  /*0700*/  IADD3.X R12, PT, PT, R12, -0x1, RZ, P2, !PT ;  /* 0xffffffff0c0c7810 */ /* 0x000fc600017fe4ff */
[----:B------:R-:W-:-:S04]  /*0710*/  FADD R14, R9, R14 ;  /* 0x0000000e090e7221 */ /* 0x000fc80000000000 */
[----:B------:R-:W-:-:S04]  /*0720*/  FADD R14, R9, R14 ;  /* 0x0000000e090e7221 */ /* 0x000fc80000000000 */
[----:B------:R-:W-:-:S04]  /*0730*/  FADD R14, R9, R14 ;  /* 0x0000000e090e7221 */ /* 0x000fc80000000000 */
[----:B------:R-:W-:-:S04]  /*0740*/  FADD R14, R9, R14 ;  /* 0x0000000e090e7221 */ /* 0x000fc80000000000 */
[----:B------:R-:W-:-:S04]  /*0750*/  FADD R14, R9, R14 ;  /* 0x0000000e090e7221 */ /* 0x000fc80000000000 */
[----:B------:R-:W-:-:S07]  /*0760*/  FADD R14, R9, R14 ;  /* 0x0000000e090e7221 */ /* 0x000fce0000000000 */
.L_x_8:
[----:B------:R-:W-:-:S04]  /*0770*/  ISETP.NE.U32.AND P2, PT, R11, RZ, PT ;  /* 0x000000ff0b00720c */ /* 0x000fc80003f45070 */
[----:B------:R-:W-:-:S13]  /*0780*/  ISETP.NE.OR.EX P0, PT, R12, RZ, P0, P2 ;  /* 0x000000ff0c00720c */ /* 0x000fda0000705720 */
[----:B------:R-:W-:Y:S05]  /*0790*/  @!P0 BRA `(.L_x_4) ;  /* 0x0000000000248947 */ /* 0x000fea0003800000 */
.L_x_5:
[----:B------:R-:W-:Y:S01]  /*07a0*/  IADD3 R11, P0, PT, R11, -0x4, RZ ;  /* 0xfffffffc0b0b7810 */ /* 0x000fe20007f1e0ff */
[----:B------:R-:W-:-:S03]  /*07b0*/  FADD R14, R9, R14 ;  /* 0x0000000e090e7221 */ /* 0x000fc60000000000 */
[----:B------:R-:W-:Y:S01]  /*07c0*/  IADD3.X R12, PT, PT, R12, -0x1, RZ, P0, !PT ;  /* 0xffffffff0c0c7810 */ /* 0x000fe200007fe4ff */
[----:B------:R-:W-:Y:S01]  /*07d0*/  FADD R14, R9, R14 ;  /* 0x0000000e090e7221 */ /* 0x000fe20000000000 */
[----:B------:R-:W-:-:S03]  /*07e0*/  ISETP.NE.U32.AND P0, PT, R11, RZ, PT ;  /* 0x000000ff0b00720c */ /* 0x000fc60003f05070 */
[----:B------:R-:W-:Y:S01]  /*07f0*/  FADD R14, R9, R14 ;  /* 0x0000000e090e7221 */ /* 0x000fe20000000000 */
[----:B------:R-:W-:-:S03]  /*0800*/  ISETP.NE.AND.EX P0, PT, R12, RZ, PT, P0 ;  /* 0x000000ff0c00720c */ /* 0x000fc60003f05300 */
[----:B------:R-:W-:-:S10]  /*0810*/  FADD R14, R9, R14 ;  /* 0x0000000e090e7221 */ /* 0x000fd40000000000 */
[----:B------:R-:W-:Y:S05]  /*0820*/  @P0 BRA `(.L_x_5) ;  /* 0xfffffffc00dc0947 */ /* 0x000fea000383ffff */
.L_x_4:
[----:B------:R-:W-:-:S04]  /*0830*/  ISETP.NE.U32.AND P0, PT, R15, RZ, PT ;  /* 0x000000ff0f00720c */ /* 0x000fc80003f05070 */
[----:B------:R-:W-:-:S13]  /*0840*/  ISETP.NE.AND.EX P0, PT, RZ, RZ, PT, P0 ;  /* 0x000000ffff00720c */ /* 0x000fda0003f05300 */
[----:B------:R-:W-:Y:S05]  /*0850*/  @!P0 BRA `(.L_x_9) ;  /* 0x0000000000288947 */ /* 0x000fea0003800000 */
[----:B------:R-:W-:Y:S01]  /*0860*/  ISETP.NE.U32.AND P0, PT, R15, 0x1, PT ;  /* 0x000000010f00780c */ /* 0x000fe20003f05070 */
[----:B------:R-:W-:Y:S01]  /*0870*/  FADD R14, R9, R14 ;  /* 0x0000000e090e7221 */ /* 0x000fe20000000000 */
[----:B------:R-:W-:Y:S02]  /*0880*/  PLOP3.LUT P3, PT, PT, PT, PT, 0x8, 0x80 ;  /* 0x000000000080781c */ /* 0x000fe40003f6e170 */
[----:B------:R-:W-:-:S13]  /*0890*/  ISETP.NE.AND.EX P0, PT, RZ, RZ, PT, P0 ;  /* 0x000000ffff00720c */ /* 0x000fda0003f05300 */
[----:B------:R-:W-:Y:S01]  /*08a0*/  @P0 ISETP.NE.U32.AND P2, PT, R15, 0x2, PT ;  /* 0x000000020f00080c */ /* 0x000fe20003f45070 */
[----:B------:R-:W-:-:S03]  /*08b0*/  @P0 FADD R12, R9, R14 ;  /* 0x0000000e090c0221 */ /* 0x000fc60000000000 */
[----:B------:R-:W-:-:S04]  /*08c0*/  @P0 ISETP.NE.AND.EX P2, PT, RZ, RZ, PT, P2 ;  /* 0x000000ffff00020c */ /* 0x000fc80003f45320 */
[----:B------:R-:W-:-:S13]  /*08d0*/  @P0 PLOP3.LUT P3, PT, P2, PT, PT, 0x80, 0x8 ;  /* 0x000000000008081c */ /* 0x000fda000176f070 */
[----:B------:R-:W-:-:S04]  /*08e0*/  @P3 FADD R12, R9, R12 ;  /* 0x0000000c090c3221 */ /* 0x000fc80000000000 */
[----:B------:R-:W-:-:S07]  /*08f0*/  @P0 IMAD.MOV.U32 R14, RZ, RZ, R12 ;  /* 0x000000ffff0e0224 */ /* 0x000fce00078e000c */
.L_x_9:
[----:B------:R-:W0:Y:S02]  /*0900*/  LDCU.64 UR4, c[0x0][0x380] ;  /* 0x00007000ff0477ac */ /* 0x000e240008000a00 */
[----:B0-----:R-:W-:-:S04]  /*0910*/  IADD3 R8, P0, PT, R8, UR4, RZ ;  /* 0x0000000408087c10 */ /* 0x001fc8000ff1e0ff */
[----:B------:R-:W-:-:S05]  /*0920*/  IADD3.X R9, PT, PT, R16, UR5, RZ, P0, !PT ;  /* 0x0000000510097c10 */ /* 0x000fca00087fe4ff */
[----:B------:R0:W-:Y:S01]  /*0930*/  STG.E desc[UR8][R8.64], R14 ;  /* 0x0000000e08007986 */ /* 0x0001e2000c101908 */
[----:B------:R-:W-:Y:S05]  /*0940*/  @!P1 BRA `(.L_x_10) ;  /* 0xfffffff800789947 */ /* 0x000fea000383ffff */
[----:B------:R-:W-:Y:S05]  /*0950*/  BSYNC.RECONVERGENT B0 ;  /* 0x0000000000007941 */ /* 0x000fea0003800200 */
.L_x_3:
[----:B------:R-:W-:Y:S04]  /*0960*/  STS [R4], R7 ;  /* 0x0000000704007388 */ /* 0x000fe80000000800 */
[----:B------:R-:W-:Y:S01]  /*0970*/  STS [R5], R10 ;  /* 0x0000000a05007388 */ /* 0x000fe20000000800 */
[----:B------:R-:W-:Y:S05]  /*0980*/  EXIT ;  /* 0x000000000000794d */ /* 0x000fea0003800000 */
.L_x_11:
[----:B------:R-:W-:-:S00]  /*0990*/  BRA `(.L_x_11) ;  /* 0xfffffffc00fc7947 */ /* 0x000fc0000383ffff */
[----:B------:R-:W-:-:S00]  /*09a0*/  NOP ;  /* 0x0000000000007918 */ /* 0x000fc00000000000 */
        /* <DEDUP_REMOVED lines=13> */
.L_x_22:


//--------------------- .text._Z4vmulPfPKfS1_mm   --------------------------
	.section	.text._Z4vmulPfPKfS1_mm,"ax",@progbits
	.align	128
        .global         _Z4vmulPfPKfS1_mm
        .type           _Z4vmulPfPKfS1_mm,@function
        .size           _Z4vmulPfPKfS1_mm,(.L_x_23 - _Z4vmulPfPKfS1_mm)
        .other          _Z4vmulPfPKfS1_mm,@"STO_CUDA_ENTRY STV_DEFAULT"
_Z4vmulPfPKfS1_mm:
.text._Z4vmulPfPKfS1_mm:
[----:B------:R-:W-:Y:S01]  /*0000*/  LDC R1, c[0x0][0x37c] ;  /* 0x0000df00ff017b82 */ /* 0x000fe20000000800 */
[----:B------:R-:W0:Y:S07]  /*0010*/  S2R R3, SR_TID.X ;  /* 0x0000000000037919 */ /* 0x000e2e0000002100 */
[----:B------:R-:W0:Y:S01]  /*0020*/  S2UR UR4, SR_CTAID.X ;  /* 0x00000000000479c3 */ /* 0x000e220000002500 */
[----:B------:R-:W1:Y:S07]  /*0030*/  LDCU.64 UR6, c[0x0][0x3a0] ;  /* 0x00007400ff0677ac */ /* 0x000e6e0008000a00 */
[----:B------:R-:W0:Y:S01]  /*0040*/  LDC R0, c[0x0][0x360] ;  /* 0x0000d800ff007b82 */ /* 0x000e220000000800 */
[----:B------:R-:W2:Y:S01]  /*0050*/  LDCU UR5, c[0x0][0x370] ;  /* 0x00006e00ff0577ac */ /* 0x000ea20008000800 */
[----:B0-----:R-:W-:-:S02]  /*0060*/  IMAD R3, R0, UR4, R3 ;  /* 0x0000000400037c24 */ /* 0x001fc4000f8e0203 */
[----:B--2---:R-:W-:-:S03]  /*0070*/  IMAD R0, R0, UR5, RZ ;  /* 0x0000000500007c24 */ /* 0x004fc6000f8e02ff */
[----:B-1----:R-:W-:-:S04]  /*0080*/  ISETP.GE.U32.AND P0, PT, R3, UR6, PT ;  /* 0x0000000603007c0c */ /* 0x002fc8000bf06070 */
[----:B------:R-:W-:-:S13]  /*0090*/  ISETP.GE.U32.AND.EX P0, PT, RZ, UR7, PT, P0 ;  /* 0x00000007ff007c0c */ /* 0x000fda000bf06100 */
[----:B------:R-:W-:Y:S05]  /*00a0*/  @P0 EXIT ;  /* 0x000000000000094d */ /* 0x000fea0003800000 */
[----:B------:R-:W0:Y:S01]  /*00b0*/  LDC.64 R4, c[0x0][0x398] ;  /* 0x0000e600ff047b82 */ /* 0x000e220000000a00 */
[----:B------:R-:W1:Y:S01]  /*00c0*/  LDCU.64 UR4, c[0x0][0x358] ;  /* 0x00006b00ff0477ac */ /* 0x000e620008000a00 */
[----:B------:R-:W-:Y:S01]  /*00d0*/  IMAD.MOV.U32 R2, RZ, RZ, RZ ;  /* 0x000000ffff027224 */ /* 0x000fe200078e00ff */
[----:B0-----:R-:W-:-:S04]  /*00e0*/  ISETP.NE.U32.AND P0, PT, R4, RZ, PT ;  /* 0x000000ff0400720c */ /* 0x001fc80003f05070 */
[----:B------:R-:W-:-:S13]  /*00f0*/  ISETP.NE.AND.EX P0, PT, R5, RZ, PT, P0 ;  /* 0x000000ff0500720c */ /* 0x000fda0003f05300 */
[----:B-1----:R-:W-:Y:S05]  /*0100*/  @P0 BRA `(.L_x_12) ;  /* 0x0000000000280947 */ /* 0x002fea0003800000 */
[----:B------:R-:W0:Y:S02]  /*0110*/  LDCU.64 UR8, c[0x0][0x380] ;  /* 0x00007000ff0877ac */ /* 0x000e240008000a00 */
.L_x_13:
[----:B0-----:R-:W-:-:S04]  /*0120*/  LEA R4, P0, R3, UR8, 0x2 ;  /* 0x0000000803047c11 */ /* 0x001fc8000f8010ff */
[----:B------:R-:W-:Y:S02]  /*0130*/  LEA.HI.X R5, R3, UR9, R2, 0x2, P0 ;  /* 0x0000000903057c11 */ /* 0x000fe400080f1402 */
[----:B------:R-:W-:-:S03]  /*0140*/  IADD3 R3, P0, PT, R0, R3, RZ ;  /* 0x0000000300037210 */ /* 0x000fc60007f1e0ff */
[----:B------:R1:W-:Y:S02]  /*0150*/  STG.E desc[UR4][R4.64], RZ ;  /* 0x000000ff04007986 */ /* 0x0003e4000c101904 */
[----:B------:R-:W-:Y:S01]  /*0160*/  IMAD.X R2, RZ, RZ, R2, P0 ;  /* 0x000000ffff027224 */ /* 0x000fe200000e0602 */
[----:B------:R-:W-:-:S04]  /*0170*/  ISETP.GE.U32.AND P0, PT, R3, UR6, PT ;  /* 0x0000000603007c0c */ /* 0x000fc8000bf06070 */
[----:B------:R-:W-:-:S13]  /*0180*/  ISETP.GE.U32.AND.EX P0, PT, R2, UR7, PT, P0 ;  /* 0x0000000702007c0c */ /* 0x000fda000bf06100 */
[----:B-1----:R-:W-:Y:S05]  /*0190*/  @!P0 BRA `(.L_x_13) ;  /* 0xfffffffc00e08947 */ /* 0x002fea000383ffff */
[----:B------:R-:W-:Y:S05]  /*01a0*/  EXIT ;  /* 0x000000000000794d */ /* 0x000fea0003800000 */
.L_x_12:
[C---:B------:R-:W-:Y:S02]  /*01b0*/  LOP3.LUT R12, R4.reuse, 0x3, RZ, 0xc0, !PT ;  /* 0x00000003040c7812 */ /* 0x040fe400078ec0ff */
[----:B------:R-:W-:-:S07]  /*01c0*/  LOP3.LUT R4, R4, 0xfffffffc, RZ, 0xc0, !PT ;  /* 0xfffffffc04047812 */ /* 0x000fce00078ec0ff */
.L_x_20:
        /* <DEDUP_REMOVED lines=8> */
[----:B------:R-:W-:-:S04]  /*0250*/  IADD3.X R9, PT, PT, R14, UR9, RZ, P1, !PT ;  /* 0x000000090e097c10 */ /* 0x000fc80008ffe4ff */
        /* <DEDUP_REMOVED lines=24> */
.L_x_17:
        /* <DEDUP_REMOVED lines=21> */
.L_x_16:
[----:B------:R-:W-:-:S04]  /*0530*/  ISETP.GT.U32.AND P2, PT, R7, 0x4, PT ;  /* 0x000000040700780c */ /* 0x000fc80003f44070 */
[----:B------:R-:W-:-:S13]  /*0540*/  ISETP.GT.AND.EX P2, PT, R8, RZ, PT, P2 ;  /* 0x000000ff0800720c */ /* 0x000fda0003f44320 */
[----:B------:R-:W-:Y:S05]  /*0550*/  @!P2 BRA `(.L_x_18) ;  /* 0x00000000002ca947 */ /* 0x000fea0003800000 */
[C---:B------:R-:W-:Y:S01]  /*0560*/  FADD R13, R6.reuse, R13 ;  /* 0x0000000d060d7221 */ /* 0x040fe20000000000 */
        /* <DEDUP_REMOVED lines=10> */
.L_x_18:
[----:B------:R-:W-:-:S04]  /*0610*/  ISETP.NE.U32.AND P2, PT, R7, RZ, PT ;  /* 0x000000ff0700720c */ /* 0x000fc80003f45070 */
[----:B------:R-:W-:-:S13]  /*0620*/  ISETP.NE.OR.EX P0, PT, R8, RZ, P0, P2 ;  /* 0x000000ff0800720c */ /* 0x000fda0000705720 */
[----:B------:R-:W-:Y:S05]  /*0630*/  @!P0 BRA `(.L_x_14) ;  /* 0x0000000000248947 */ /* 0x000fea0003800000 */
.L_x_15:
        /* <DEDUP_REMOVED lines=9> */
.L_x_14:
        /* <DEDUP_REMOVED lines=13> */
.L_x_19:
[----:B------:R-:W0:Y:S02]  /*07a0*/  LDCU.64 UR6, c[0x0][0x380] ;  /* 0x00007000ff0677ac */ /* 0x000e240008000a00 */
[----:B0-----:R-:W-:-:S04]  /*07b0*/  IADD3 R6, P0, PT, R5, UR6, RZ ;  /* 0x0000000605067c10 */ /* 0x001fc8000ff1e0ff */
[----:B------:R-:W-:-:S05]  /*07c0*/  IADD3.X R7, PT, PT, R14, UR7, RZ, P0, !PT ;  /* 0x000000070e077c10 */ /* 0x000fca00087fe4ff */
[----:B------:R0:W-:Y:S01]  /*07d0*/  STG.E desc[UR4][R6.64], R13 ;  /* 0x0000000d06007986 */ /* 0x0001e2000c101904 */
[----:B------:R-:W-:Y:S05]  /*07e0*/  @!P1 BRA `(.L_x_20) ;  /* 0xfffffff800789947 */ /* 0x000fea000383ffff */
[----:B------:R-:W-:Y:S05]  /*07f0*/  EXIT ;  /* 0x000000000000794d */ /* 0x000fea0003800000 */
.L_x_21:
        /* <DEDUP_REMOVED lines=16> */
.L_x_23:


//--------------------- .nv.shared._Z9fast_vmulPfPKfS1_mm --------------------------
	.section	.nv.shared._Z9fast_vmulPfPKfS1_mm,"aw",@nobits
	.sectionflags	@""
	.align	4
.nv.shared._Z9fast_vmulPfPKfS1_mm:
	.zero		9216


//--------------------- .nv.shared.reserved.0     --------------------------
	.section	.nv.shared.reserved.0,"aw",@nobits
	.weak		__nv_reservedSMEM_offset_0_alias
	.size		__nv_reservedSMEM_offset_0_alias, 0, 64
	.other		__nv_reservedSMEM_offset_0_alias,@"STO_CUDA_RESERVED_SHARED STV_DEFAULT"
__nv_reservedSMEM_offset_0_alias:
	.zero		0
	.zero		64


//--------------------- .nv.constant0._Z9fast_vmulPfPKfS1_mm --------------------------
	.section	.nv.constant0._Z9fast_vmulPfPKfS1_mm,"a",@progbits
	.sectionflags	@""
	.align	4
.nv.constant0._Z9fast_vmulPfPKfS1_mm:
	.zero		936


//--------------------- .nv.constant0._Z4vmulPfPKfS1_mm --------------------------
	.section	.nv.constant0._Z4vmulPfPKfS1_mm,"a",@progbits
	.sectionflags	@""
	.align	4
.nv.constant0._Z4vmulPfPKfS1_mm:
	.zero		936


//--------------------- SYMBOLS --------------------------

	.type		.nv.reservedSmem.offset0,@object
	.size		.nv.reservedSmem.offset0,0x4
	.type		.nv.reservedSmem.cap,@object
	.size		.nv.reservedSmem.cap,0x4
